//
// Generated by NVIDIA NVVM Compiler
//
// Compiler Build ID: CL-36424714
// Cuda compilation tools, release 13.0, V13.0.88
// Based on NVVM 20.0.0
//

.version 9.0
.target sm_100
.address_size 64

	// .globl	_Z13GPU_laplace3dPKfPf
// _ZZ13GPU_laplace3dPKfPfE4xval has been demoted

.visible .entry _Z13GPU_laplace3dPKfPf(
	.param .u64 .ptr .align 1 _Z13GPU_laplace3dPKfPf_param_0,
	.param .u64 .ptr .align 1 _Z13GPU_laplace3dPKfPf_param_1
)
{
	.reg .pred 	%p<22>;
	.reg .b32 	%r<25>;
	.reg .b32 	%f<25>;
	.reg .b64 	%rd<11>;
	// demoted variable
	.shared .align 4 .b8 _ZZ13GPU_laplace3dPKfPfE4xval[520];
	ld.param.u64 	%rd4, [_Z13GPU_laplace3dPKfPf_param_0];
	ld.param.u64 	%rd3, [_Z13GPU_laplace3dPKfPf_param_1];
	cvta.to.global.u64 	%rd1, %rd4;
	mov.u32 	%r1, %tid.x;
	mov.u32 	%r2, %ctaid.x;
	shl.b32 	%r8, %r2, 7;
	add.s32 	%r3, %r8, %r1;
	mov.u32 	%r9, %tid.y;
	mov.u32 	%r10, %ctaid.y;
	add.s32 	%r4, %r9, %r10;
	mov.u32 	%r11, %tid.z;
	mov.u32 	%r12, %ctaid.z;
	add.s32 	%r5, %r11, %r12;
	shl.b32 	%r13, %r4, 8;
	add.s32 	%r14, %r3, %r13;
	shl.b32 	%r15, %r5, 16;
	add.s32 	%r6, %r14, %r15;
	setp.ne.s32 	%p3, %r1, 0;
	mul.wide.s32 	%rd5, %r6, 4;
	add.s64 	%rd2, %rd1, %rd5;
	@%p3 bra 	$L__BB0_5;
	setp.eq.s32 	%p4, %r2, 0;
	@%p4 bra 	$L__BB0_3;
	ld.global.nc.f32 	%f10, [%rd2+-4];
	st.shared.f32 	[_ZZ13GPU_laplace3dPKfPfE4xval], %f10;
	bra.uni 	$L__BB0_5;
$L__BB0_3:
	mov.u32 	%r16, %nctaid.x;
	setp.eq.s32 	%p5, %r16, 1;
	@%p5 bra 	$L__BB0_5;
	mul.wide.u32 	%rd6, %r6, 4;
	add.s64 	%rd7, %rd1, %rd6;
	ld.global.nc.f32 	%f11, [%rd7+512];
	st.shared.f32 	[_ZZ13GPU_laplace3dPKfPfE4xval+516], %f11;
$L__BB0_5:
	ld.global.nc.f32 	%f24, [%rd2];
	shl.b32 	%r17, %r1, 2;
	mov.u32 	%r18, _ZZ13GPU_laplace3dPKfPfE4xval;
	add.s32 	%r7, %r18, %r17;
	st.shared.f32 	[%r7+4], %f24;
	bar.sync 	0;
	setp.gt.s32 	%p6, %r6, 16777215;
	@%p6 bra 	$L__BB0_18;
	mov.pred 	%p21, -1;
	setp.eq.s32 	%p8, %r3, 0;
	@%p8 bra 	$L__BB0_9;
	setp.eq.s32 	%p9, %r3, 255;
	@%p9 bra 	$L__BB0_9;
	setp.eq.s32 	%p21, %r4, 0;
$L__BB0_9:
	setp.eq.s32 	%p10, %r4, 255;
	or.pred  	%p11, %p21, %p10;
	setp.eq.s32 	%p12, %r5, 0;
	setp.eq.s32 	%p13, %r5, 255;
	or.pred  	%p14, %p12, %p13;
	or.pred  	%p16, %p11, %p14;
	@%p16 bra 	$L__BB0_17;
	or.b32  	%r20, %r1, %r2;
	setp.ne.s32 	%p17, %r20, 0;
	@%p17 bra 	$L__BB0_12;
	ld.global.nc.f32 	%f22, [%rd2+-4];
	bra.uni 	$L__BB0_13;
$L__BB0_12:
	ld.shared.f32 	%f22, [%r7];
$L__BB0_13:
	setp.ne.s32 	%p18, %r1, 127;
	mov.u32 	%r21, %nctaid.x;
	add.s32 	%r23, %r21, -1;
	setp.ne.s32 	%p19, %r2, %r23;
	or.pred  	%p20, %p18, %p19;
	@%p20 bra 	$L__BB0_15;
	ld.global.nc.f32 	%f23, [%rd2+4];
	bra.uni 	$L__BB0_16;
$L__BB0_15:
	ld.shared.f32 	%f23, [%r7+8];
$L__BB0_16:
	add.f32 	%f12, %f22, 0f00000000;
	add.f32 	%f13, %f12, %f23;
	ld.global.nc.f32 	%f14, [%rd2+-1024];
	ld.global.nc.f32 	%f15, [%rd2+1024];
	ld.global.nc.f32 	%f16, [%rd2+-262144];
	ld.global.nc.f32 	%f17, [%rd2+262144];
	add.f32 	%f18, %f14, %f16;
	add.f32 	%f19, %f13, %f18;
	add.f32 	%f20, %f15, %f17;
	add.f32 	%f21, %f19, %f20;
	mul.f32 	%f24, %f21, 0f3E2AAAAB;
$L__BB0_17:
	cvta.to.global.u64 	%rd8, %rd3;
	add.s64 	%rd10, %rd8, %rd5;
	st.global.f32 	[%rd10], %f24;
$L__BB0_18:
	ret;

}


// ===== COMPILED SASS (sm_100) =====

	.target	sm_100

	.elftype	@"ET_EXEC"


//--------------------- .note.nv.tkinfo           --------------------------
	.section	.note.nv.tkinfo,"",@"SHT_NOTE"
	.sectionflags	@"SHF_NOTE_NV_TKINFO"
	.tkinfo
        /*0018*/ 	.word	0x00000002
        /*0030*/ 	.string	""
        /*0030*/ 	.string	"ptxas"
        /*0030*/ 	.string	"Cuda compilation tools, release 13.0, V13.0.88"
        /*0030*/ 	.string	"Build cuda_13.0.r13.0/compiler.36424714_0"
        /*0030*/ 	.string	"-arch sm_100 -m 64 "



//--------------------- .note.nv.cuinfo           --------------------------
	.section	.note.nv.cuinfo,"",@"SHT_NOTE"
	.sectionflags	@"SHF_NOTE_NV_CUINFO"
        /*0018*/ 	.short	0x0002
        /*001a*/ 	.short	0x0064
        /*001c*/ 	.short	0x0082
	.zero		2


//--------------------- .nv.info                  --------------------------
	.section	.nv.info,"",@"SHT_CUDA_INFO"
	.align	4


	//----- nvinfo : EIATTR_REGCOUNT
	.align		4
        /*0000*/ 	.byte	0x04, 0x2f
        /*0002*/ 	.short	(.L_1 - .L_0)
	.align		4
.L_0:
        /*0004*/ 	.word	index@(_Z13GPU_laplace3dPKfPf)
        /*0008*/ 	.word	0x00000010


	//----- nvinfo : EIATTR_FRAME_SIZE
	.align		4
.L_1:
        /*000c*/ 	.byte	0x04, 0x11
        /*000e*/ 	.short	(.L_3 - .L_2)
	.align		4
.L_2:
        /*0010*/ 	.word	index@(_Z13GPU_laplace3dPKfPf)
        /*0014*/ 	.word	0x00000000


	//----- nvinfo : EIATTR_MIN_STACK_SIZE
	.align		4
.L_3:
        /*0018*/ 	.byte	0x04, 0x12
        /*001a*/ 	.short	(.L_5 - .L_4)
	.align		4
.L_4:
        /*001c*/ 	.word	index@(_Z13GPU_laplace3dPKfPf)
        /*0020*/ 	.word	0x00000000
.L_5:


//--------------------- .nv.compat                --------------------------
	.section	.nv.compat,"",@"SHT_CUDA_COMPAT_INFO"
	.align	4
        /*0000*/ 	.byte	0x02, 0x09, 0x00, 0x00, 0x02, 0x02, 0x01, 0x00, 0x02, 0x05, 0x05, 0x00, 0x03, 0x07, 0x01, 0x01
        /*0010*/ 	.byte	0x02, 0x03, 0x00, 0x00, 0x02, 0x06, 0x01, 0x00, 0x04, 0x0b, 0x08, 0x00, 0x09, 0x00, 0x00, 0x00
        /*0020*/ 	.byte	0x00, 0x00, 0x00, 0x00


//--------------------- .nv.info._Z13GPU_laplace3dPKfPf --------------------------
	.section	.nv.info._Z13GPU_laplace3dPKfPf,"",@"SHT_CUDA_INFO"
	.sectionflags	@""
	.align	4


	//----- nvinfo : EIATTR_CUDA_API_VERSION
	.align		4
        /*0000*/ 	.byte	0x04, 0x37
        /*0002*/ 	.short	(.L_7 - .L_6)
.L_6:
        /*0004*/ 	.word	0x00000082


	//----- nvinfo : EIATTR_KPARAM_INFO
	.align		4
.L_7:
        /*0008*/ 	.byte	0x04, 0x17
        /*000a*/ 	.short	(.L_9 - .L_8)
.L_8:
        /*000c*/ 	.word	0x00000000
        /*0010*/ 	.short	0x0001
        /*0012*/ 	.short	0x0008
        /*0014*/ 	.byte	0x00, 0xf5, 0x21, 0x00


	//----- nvinfo : EIATTR_KPARAM_INFO
	.align		4
.L_9:
        /*0018*/ 	.byte	0x04, 0x17
        /*001a*/ 	.short	(.L_11 - .L_10)
.L_10:
        /*001c*/ 	.word	0x00000000
        /*0020*/ 	.short	0x0000
        /*0022*/ 	.short	0x0000
        /*0024*/ 	.byte	0x00, 0xf5, 0x21, 0x00


	//----- nvinfo : EIATTR_SPARSE_MMA_MASK
	.align		4
.L_11:
        /*0028*/ 	.byte	0x03, 0x50
        /*002a*/ 	.short	0x0000


	//----- nvinfo : EIATTR_MAXREG_COUNT
	.align		4
        /*002c*/ 	.byte	0x03, 0x1b
        /*002e*/ 	.short	0x00ff


	//----- nvinfo : EIATTR_NUM_BARRIERS
	.align		4
        /*0030*/ 	.byte	0x02, 0x4c
        /*0032*/ 	.byte	0x01
	.zero		1


	//----- nvinfo : EIATTR_MERCURY_ISA_VERSION
	.align		4
        /*0034*/ 	.byte	0x03, 0x5f
        /*0036*/ 	.short	0x0101


	//----- nvinfo : EIATTR_VRC_CTA_INIT_COUNT
	.align		4
        /*0038*/ 	.byte	0x02, 0x4a
	.zero		1
	.zero		1


	//----- nvinfo : EIATTR_EXIT_INSTR_OFFSETS
	.align		4
        /*003c*/ 	.byte	0x04, 0x1c
        /*003e*/ 	.short	(.L_13 - .L_12)


	//   ....[0]....
.L_12:
        /*0040*/ 	.word	0x000002c0


	//   ....[1]....
        /*0044*/ 	.word	0x000004e0


	//----- nvinfo : EIATTR_CRS_STACK_SIZE
	.align		4
.L_13:
        /*0048*/ 	.byte	0x04, 0x1e
        /*004a*/ 	.short	(.L_15 - .L_14)
.L_14:
        /*004c*/ 	.word	0x00000000


	//----- nvinfo : EIATTR_CBANK_PARAM_SIZE
	.align		4
.L_15:
        /*0050*/ 	.byte	0x03, 0x19
        /*0052*/ 	.short	0x0010


	//----- nvinfo : EIATTR_PARAM_CBANK
	.align		4
        /*0054*/ 	.byte	0x04, 0x0a
        /*0056*/ 	.short	(.L_17 - .L_16)
	.align		4
.L_16:
        /*0058*/ 	.word	index@(.nv.constant0._Z13GPU_laplace3dPKfPf)
        /*005c*/ 	.short	0x0380
        /*005e*/ 	.short	0x0010


	//----- nvinfo : EIATTR_SW_WAR
	.align		4
.L_17:
        /*0060*/ 	.byte	0x04, 0x36
        /*0062*/ 	.short	(.L_19 - .L_18)
.L_18:
        /*0064*/ 	.word	0x00000008
.L_19:


//--------------------- .nv.callgraph             --------------------------
	.section	.nv.callgraph,"",@"SHT_CUDA_CALLGRAPH"
	.align	4
	.sectionentsize	8
	.align		4
        /*0000*/ 	.word	0x00000000
	.align		4
        /*0004*/ 	.word	0xffffffff
	.align		4
        /*0008*/ 	.word	0x00000000
	.align		4
        /*000c*/ 	.word	0xfffffffe
	.align		4
        /*0010*/ 	.word	0x00000000
	.align		4
        /*0014*/ 	.word	0xfffffffd
	.align		4
        /*0018*/ 	.word	0x00000000
	.align		4
        /*001c*/ 	.word	0xfffffffc


//--------------------- .text._Z13GPU_laplace3dPKfPf --------------------------
	.section	.text._Z13GPU_laplace3dPKfPf,"ax",@progbits
	.align	128
        .global         _Z13GPU_laplace3dPKfPf
        .type           _Z13GPU_laplace3dPKfPf,@function
        .size           _Z13GPU_laplace3dPKfPf,(.L_x_6 - _Z13GPU_laplace3dPKfPf)
        .other          _Z13GPU_laplace3dPKfPf,@"STO_CUDA_ENTRY STV_DEFAULT"
_Z13GPU_laplace3dPKfPf:
.text._Z13GPU_laplace3dPKfPf:
[----:B------:R-:W-:Y:S01]  /*0000*/  LDC R1, c[0x0][0x37c] ;  /* 0x0000df00ff017b82 */ /* 0x000fe20000000800 */
[----:B------:R-:W0:Y:S07]  /*0010*/  S2R R10, SR_TID.X ;  /* 0x00000000000a7919 */ /* 0x000e2e0000002100 */
[----:B------:R-:W1:Y:S01]  /*0020*/  S2UR UR4, SR_CTAID.Y ;  /* 0x00000000000479c3 */ /* 0x000e620000002600 */
[----:B------:R-:W2:Y:S01]  /*0030*/  LDCU.64 UR6, c[0x0][0x358] ;  /* 0x00006b00ff0677ac */ /* 0x000ea20008000a00 */
[----:B------:R-:W-:Y:S01]  /*0040*/  BSSY.RECONVERGENT B0, `(.L_x_0) ;  /* 0x000001f000007945 */ /* 0x000fe20003800200 */
[----:B------:R-:W1:Y:S01]  /*0050*/  S2R R7, SR_TID.Y ;  /* 0x0000000000077919 */ /* 0x000e620000002200 */
[----:B------:R-:W3:Y:S04]  /*0060*/  S2R R13, SR_CTAID.X ;  /* 0x00000000000d7919 */ /* 0x000ee80000002500 */
[----:B------:R-:W4:Y:S01]  /*0070*/  S2UR UR5, SR_CTAID.Z ;  /* 0x00000000000579c3 */ /* 0x000f220000002700 */
[----:B------:R-:W4:Y:S07]  /*0080*/  S2R R6, SR_TID.Z ;  /* 0x0000000000067919 */ /* 0x000f2e0000002300 */
[----:B------:R-:W5:Y:S01]  /*0090*/  LDC.64 R4, c[0x0][0x380] ;  /* 0x0000e000ff047b82 */ /* 0x000f620000000a00 */
[----:B0-----:R-:W-:Y:S01]  /*00a0*/  ISETP.NE.AND P0, PT, R10, RZ, PT ;  /* 0x000000ff0a00720c */ /* 0x001fe20003f05270 */
[----:B-1----:R-:W-:-:S02]  /*00b0*/  VIADD R7, R7, UR4 ;  /* 0x0000000407077c36 */ /* 0x002fc40008000000 */
[----:B---3--:R-:W-:-:S04]  /*00c0*/  IMAD R0, R13, 0x80, R10 ;  /* 0x000000800d007824 */ /* 0x008fc800078e020a */
[----:B------:R-:W-:Y:S01]  /*00d0*/  IMAD R3, R7, 0x100, R0 ;  /* 0x0000010007037824 */ /* 0x000fe200078e0200 */
[----:B----4-:R-:W-:-:S04]  /*00e0*/  IADD3 R6, PT, PT, R6, UR5, RZ ;  /* 0x0000000506067c10 */ /* 0x010fc8000fffe0ff */
[----:B------:R-:W-:-:S05]  /*00f0*/  LEA R9, R6, R3, 0x10 ;  /* 0x0000000306097211 */ /* 0x000fca00078e80ff */
[----:B-----5:R-:W-:Y:S01]  /*0100*/  IMAD.WIDE R2, R9, 0x4, R4 ;  /* 0x0000000409027825 */ /* 0x020fe200078e0204 */
[----:B--2---:R-:W-:Y:S06]  /*0110*/  @P0 BRA `(.L_x_1) ;  /* 0x0000000000440947 */ /* 0x004fec0003800000 */
[----:B------:R-:W-:-:S13]  /*0120*/  ISETP.NE.AND P0, PT, R13, RZ, PT ;  /* 0x000000ff0d00720c */ /* 0x000fda0003f05270 */
[----:B------:R-:W-:Y:S05]  /*0130*/  @!P0 BRA `(.L_x_2) ;  /* 0x0000000000188947 */ /* 0x000fea0003800000 */
[----:B------:R-:W2:Y:S01]  /*0140*/  LDG.E.CONSTANT R4, desc[UR6][R2.64+-0x4] ;  /* 0xfffffc0602047981 */ /* 0x000ea2000c1e9900 */
[----:B------:R-:W0:Y:S01]  /*0150*/  S2UR UR5, SR_CgaCtaId ;  /* 0x00000000000579c3 */ /* 0x000e220000008800 */
[----:B------:R-:W-:Y:S02]  /*0160*/  UMOV UR4, 0x400 ;  /* 0x0000040000047882 */ /* 0x000fe40000000000 */
[----:B0-----:R-:W-:-:S09]  /*0170*/  ULEA UR4, UR5, UR4, 0x18 ;  /* 0x0000000405047291 */ /* 0x001fd2000f8ec0ff */
[----:B--2---:R0:W-:Y:S01]  /*0180*/  STS [UR4], R4 ;  /* 0x00000004ff007988 */ /* 0x0041e20008000804 */
[----:B------:R-:W-:Y:S05]  /*0190*/  BRA `(.L_x_1) ;  /* 0x0000000000247947 */ /* 0x000fea0003800000 */
.L_x_2:
[----:B------:R-:W0:Y:S02]  /*01a0*/  LDCU UR4, c[0x0][0x370] ;  /* 0x00006e00ff0477ac */ /* 0x000e240008000800 */
[----:B0-----:R-:W-:-:S09]  /*01b0*/  UISETP.NE.AND UP0, UPT, UR4, 0x1, UPT ;  /* 0x000000010400788c */ /* 0x001fd2000bf05270 */
[----:B------:R-:W-:Y:S05]  /*01c0*/  BRA.U !UP0, `(.L_x_1) ;  /* 0x0000000108187547 */ /* 0x000fea000b800000 */
[----:B------:R-:W-:-:S06]  /*01d0*/  IMAD.WIDE.U32 R4, R9, 0x4, R4 ;  /* 0x0000000409047825 */ /* 0x000fcc00078e0004 */
[----:B------:R-:W2:Y:S01]  /*01e0*/  LDG.E.CONSTANT R4, desc[UR6][R4.64+0x200] ;  /* 0x0002000604047981 */ /* 0x000ea2000c1e9900 */
[----:B------:R-:W0:Y:S01]  /*01f0*/  S2UR UR5, SR_CgaCtaId ;  /* 0x00000000000579c3 */ /* 0x000e220000008800 */
[----:B------:R-:W-:Y:S02]  /*0200*/  UMOV UR4, 0x400 ;  /* 0x0000040000047882 */ /* 0x000fe40000000000 */
[----:B0-----:R-:W-:-:S09]  /*0210*/  ULEA UR4, UR5, UR4, 0x18 ;  /* 0x0000000405047291 */ /* 0x001fd2000f8ec0ff */
[----:B--2---:R1:W-:Y:S03]  /*0220*/  STS [UR4+0x204], R4 ;  /* 0x00020404ff007988 */ /* 0x0043e60008000804 */
.L_x_1:
[----:B------:R-:W-:Y:S05]  /*0230*/  BSYNC.RECONVERGENT B0 ;  /* 0x0000000000007941 */ /* 0x000fea0003800200 */
.L_x_0:
[----:B------:R-:W2:Y:S01]  /*0240*/  LDG.E.CONSTANT R8, desc[UR6][R2.64] ;  /* 0x0000000602087981 */ /* 0x000ea2000c1e9900 */
[----:B------:R-:W3:Y:S01]  /*0250*/  S2UR UR5, SR_CgaCtaId ;  /* 0x00000000000579c3 */ /* 0x000ee20000008800 */
[----:B------:R-:W-:Y:S01]  /*0260*/  UMOV UR4, 0x400 ;  /* 0x0000040000047882 */ /* 0x000fe20000000000 */
[----:B------:R-:W-:Y:S01]  /*0270*/  ISETP.GT.AND P0, PT, R9, 0xffffff, PT ;  /* 0x00ffffff0900780c */ /* 0x000fe20003f04270 */
[----:B---3--:R-:W-:-:S06]  /*0280*/  ULEA UR4, UR5, UR4, 0x18 ;  /* 0x0000000405047291 */ /* 0x008fcc000f8ec0ff */
[----:B------:R-:W-:-:S05]  /*0290*/  LEA R11, R10, UR4, 0x2 ;  /* 0x000000040a0b7c11 */ /* 0x000fca000f8e10ff */
[----:B--2---:R2:W-:Y:S01]  /*02a0*/  STS [R11+0x4], R8 ;  /* 0x000004080b007388 */ /* 0x0045e20000000800 */
[----:B------:R-:W-:Y:S06]  /*02b0*/  BAR.SYNC.DEFER_BLOCKING 0x0 ;  /* 0x0000000000007b1d */ /* 0x000fec0000010000 */
[----:B------:R-:W-:Y:S05]  /*02c0*/  @P0 EXIT ;  /* 0x000000000000094d */ /* 0x000fea0003800000 */
[----:B------:R-:W-:Y:S01]  /*02d0*/  ISETP.NE.AND P0, PT, R0, 0xff, PT ;  /* 0x000000ff0000780c */ /* 0x000fe20003f05270 */
[----:B01----:R-:W0:Y:S01]  /*02e0*/  LDC.64 R4, c[0x0][0x388] ;  /* 0x0000e200ff047b82 */ /* 0x003e220000000a00 */
[----:B------:R-:W-:Y:S01]  /*02f0*/  ISETP.NE.AND P1, PT, R6, 0xff, PT ;  /* 0x000000ff0600780c */ /* 0x000fe20003f25270 */
[----:B------:R-:W-:Y:S01]  /*0300*/  BSSY.RECONVERGENT B0, `(.L_x_3) ;  /* 0x000001c000007945 */ /* 0x000fe20003800200 */
[----:B------:R-:W-:Y:S02]  /*0310*/  ISETP.EQ.OR P0, PT, R0, RZ, !P0 ;  /* 0x000000ff0000720c */ /* 0x000fe40004702670 */
[----:B------:R-:W-:Y:S02]  /*0320*/  ISETP.EQ.OR P1, PT, R6, RZ, !P1 ;  /* 0x000000ff0600720c */ /* 0x000fe40004f22670 */
[----:B------:R-:W-:-:S04]  /*0330*/  ISETP.EQ.OR P0, PT, R7, RZ, P0 ;  /* 0x000000ff0700720c */ /* 0x000fc80000702670 */
[----:B------:R-:W-:-:S04]  /*0340*/  ISETP.EQ.OR P0, PT, R7, 0xff, P0 ;  /* 0x000000ff0700780c */ /* 0x000fc80000702670 */
[----:B------:R-:W-:Y:S01]  /*0350*/  PLOP3.LUT P0, PT, P0, P1, PT, 0xf8, 0x8f ;  /* 0x00000000008f781c */ /* 0x000fe20000703f70 */
[----:B0-----:R-:W-:-:S12]  /*0360*/  IMAD.WIDE R4, R9, 0x4, R4 ;  /* 0x0000000409047825 */ /* 0x001fd800078e0204 */
[----:B------:R-:W-:Y:S05]  /*0370*/  @P0 BRA `(.L_x_4) ;  /* 0x0000000000500947 */ /* 0x000fea0003800000 */
[----:B------:R-:W0:Y:S01]  /*0380*/  LDCU UR4, c[0x0][0x370] ;  /* 0x00006e00ff0477ac */ /* 0x000e220008000800 */
[----:B------:R-:W-:Y:S01]  /*0390*/  LOP3.LUT P1, RZ, R10, R13, RZ, 0xfc, !PT ;  /* 0x0000000d0aff7212 */ /* 0x000fe2000782fcff */
[----:B--2---:R-:W2:Y:S04]  /*03a0*/  LDG.E.CONSTANT R8, desc[UR6][R2.64+-0x400] ;  /* 0xfffc000602087981 */ /* 0x004ea8000c1e9900 */
[----:B------:R-:W3:Y:S08]  /*03b0*/  LDG.E.CONSTANT R9, desc[UR6][R2.64+0x400] ;  /* 0x0004000602097981 */ /* 0x000ef0000c1e9900 */
[----:B------:R-:W4:Y:S01]  /*03c0*/  @!P1 LDG.E.CONSTANT R0, desc[UR6][R2.64+-0x4] ;  /* 0xfffffc0602009981 */ /* 0x000f22000c1e9900 */
[----:B0-----:R-:W-:-:S06]  /*03d0*/  UIADD3 UR4, UPT, UPT, UR4, -0x1, URZ ;  /* 0xffffffff04047890 */ /* 0x001fcc000fffe0ff */
[----:B------:R-:W-:Y:S02]  /*03e0*/  ISETP.NE.AND P0, PT, R13, UR4, PT ;  /* 0x000000040d007c0c */ /* 0x000fe4000bf05270 */
[----:B------:R-:W2:Y:S02]  /*03f0*/  LDG.E.CONSTANT R13, desc[UR6][R2.64+-0x40000] ;  /* 0xfc000006020d7981 */ /* 0x000ea4000c1e9900 */
[----:B------:R-:W-:Y:S02]  /*0400*/  ISETP.NE.OR P0, PT, R10, 0x7f, P0 ;  /* 0x0000007f0a00780c */ /* 0x000fe40000705670 */
[----:B------:R-:W3:Y:S11]  /*0410*/  LDG.E.CONSTANT R10, desc[UR6][R2.64+0x40000] ;  /* 0x04000006020a7981 */ /* 0x000ef6000c1e9900 */
[----:B------:R-:W5:Y:S04]  /*0420*/  @!P0 LDG.E.CONSTANT R6, desc[UR6][R2.64+0x4] ;  /* 0x0000040602068981 */ /* 0x000f68000c1e9900 */
[----:B------:R-:W4:Y:S04]  /*0430*/  @P1 LDS R0, [R11] ;  /* 0x000000000b001984 */ /* 0x000f280000000800 */
[----:B------:R-:W5:Y:S01]  /*0440*/  @P0 LDS R6, [R11+0x8] ;  /* 0x000008000b060984 */ /* 0x000f620000000800 */
[----:B--2---:R-:W-:Y:S01]  /*0450*/  FADD R13, R8, R13 ;  /* 0x0000000d080d7221 */ /* 0x004fe20000000000 */
[----:B---3--:R-:W-:Y:S01]  /*0460*/  FADD R9, R9, R10 ;  /* 0x0000000a09097221 */ /* 0x008fe20000000000 */
[----:B----4-:R-:W-:-:S04]  /*0470*/  FADD R7, RZ, R0 ;  /* 0x00000000ff077221 */ /* 0x010fc80000000000 */
[----:B-----5:R-:W-:-:S04]  /*0480*/  FADD R6, R7, R6 ;  /* 0x0000000607067221 */ /* 0x020fc80000000000 */
[----:B------:R-:W-:-:S04]  /*0490*/  FADD R6, R6, R13 ;  /* 0x0000000d06067221 */ /* 0x000fc80000000000 */
[----:B------:R-:W-:-:S04]  /*04a0*/  FADD R6, R6, R9 ;  /* 0x0000000906067221 */ /* 0x000fc80000000000 */
[----:B------:R-:W-:-:S07]  /*04b0*/  FMUL R8, R6, 0.16666667163372039795 ;  /* 0x3e2aaaab06087820 */ /* 0x000fce0000400000 */
.L_x_4:
[----:B------:R-:W-:Y:S05]  /*04c0*/  BSYNC.RECONVERGENT B0 ;  /* 0x0000000000007941 */ /* 0x000fea0003800200 */
.L_x_3:
[----:B------:R-:W-:Y:S01]  /*04d0*/  STG.E desc[UR6][R4.64], R8 ;  /* 0x0000000804007986 */ /* 0x000fe2000c101906 */
[----:B------:R-:W-:Y:S05]  /*04e0*/  EXIT ;  /* 0x000000000000794d */ /* 0x000fea0003800000 */
.L_x_5:
[----:B------:R-:W-:-:S00]  /*04f0*/  BRA `(.L_x_5) ;  /* 0xfffffffc00fc7947 */ /* 0x000fc0000383ffff */
[----:B------:R-:W-:-:S00]  /*0500*/  NOP ;  /* 0x0000000000007918 */ /* 0x000fc00000000000 */
[----:B------:R-:W-:-:S00]  /*0510*/  NOP ;  /* 0x0000000000007918 */ /* 0x000fc00000000000 */
[----:B------:R-:W-:-:S00]  /*0520*/  NOP ;  /* 0x0000000000007918 */ /* 0x000fc00000000000 */
[----:B------:R-:W-:-:S00]  /*0530*/  NOP ;  /* 0x0000000000007918 */ /* 0x000fc00000000000 */
[----:B------:R-:W-:-:S00]  /*0540*/  NOP ;  /* 0x0000000000007918 */ /* 0x000fc00000000000 */
[----:B------:R-:W-:-:S00]  /*0550*/  NOP ;  /* 0x0000000000007918 */ /* 0x000fc00000000000 */
[----:B------:R-:W-:-:S00]  /*0560*/  NOP ;  /* 0x0000000000007918 */ /* 0x000fc00000000000 */
[----:B------:R-:W-:-:S00]  /*0570*/  NOP ;  /* 0x0000000000007918 */ /* 0x000fc00000000000 */
.L_x_6:


//--------------------- .nv.shared._Z13GPU_laplace3dPKfPf --------------------------
	.section	.nv.shared._Z13GPU_laplace3dPKfPf,"aw",@nobits
	.sectionflags	@""
	.align	4
.nv.shared._Z13GPU_laplace3dPKfPf:
	.zero		1544


//--------------------- .nv.shared.reserved.0     --------------------------
	.section	.nv.shared.reserved.0,"aw",@nobits
	.weak		__nv_reservedSMEM_offset_0_alias
	.size		__nv_reservedSMEM_offset_0_alias, 0, 64
	.other		__nv_reservedSMEM_offset_0_alias,@"STO_CUDA_RESERVED_SHARED STV_DEFAULT"
__nv_reservedSMEM_offset_0_alias:
	.zero		0
	.zero		64


//--------------------- .nv.constant0._Z13GPU_laplace3dPKfPf --------------------------
	.section	.nv.constant0._Z13GPU_laplace3dPKfPf,"a",@progbits
	.sectionflags	@""
	.align	4
.nv.constant0._Z13GPU_laplace3dPKfPf:
	.zero		912


//--------------------- SYMBOLS --------------------------

	.type		.nv.reservedSmem.offset0,@object
	.size		.nv.reservedSmem.offset0,0x4
	.type		.nv.reservedSmem.cap,@object
	.size		.nv.reservedSmem.cap,0x4
